//
// Generated by NVIDIA NVVM Compiler
//
// Compiler Build ID: CL-36424714
// Cuda compilation tools, release 13.0, V13.0.88
// Based on NVVM 20.0.0
//

.version 9.0
.target sm_100
.address_size 64

	// .globl	scalar_sub_forward

.visible .entry scalar_sub_forward(
	.param .align 4 .b8 scalar_sub_forward_param_0[4],
	.param .u64 scalar_sub_forward_param_1,
	.param .u64 .ptr .align 1 scalar_sub_forward_param_2,
	.param .u64 .ptr .align 1 scalar_sub_forward_param_3
)
{
	.reg .pred 	%p<2>;
	.reg .b32 	%r<5>;
	.reg .b32 	%f<4>;
	.reg .b64 	%rd<10>;

	ld.param.f32 	%f1, [scalar_sub_forward_param_0];
	ld.param.u64 	%rd4, [scalar_sub_forward_param_1];
	ld.param.u64 	%rd2, [scalar_sub_forward_param_2];
	ld.param.u64 	%rd3, [scalar_sub_forward_param_3];
	mov.u32 	%r1, %ctaid.x;
	mov.u32 	%r2, %ntid.x;
	mov.u32 	%r3, %tid.x;
	mad.lo.s32 	%r4, %r1, %r2, %r3;
	cvt.u64.u32 	%rd1, %r4;
	setp.le.u64 	%p1, %rd4, %rd1;
	@%p1 bra 	$L__BB0_2;
	cvta.to.global.u64 	%rd5, %rd2;
	cvta.to.global.u64 	%rd6, %rd3;
	shl.b64 	%rd7, %rd1, 2;
	add.s64 	%rd8, %rd5, %rd7;
	ld.global.f32 	%f2, [%rd8];
	sub.f32 	%f3, %f2, %f1;
	add.s64 	%rd9, %rd6, %rd7;
	st.global.f32 	[%rd9], %f3;
$L__BB0_2:
	ret;

}
	// .globl	scalar_sub_backward
.visible .entry scalar_sub_backward(
	.param .align 4 .b8 scalar_sub_backward_param_0[4],
	.param .u64 scalar_sub_backward_param_1,
	.param .u64 .ptr .align 1 scalar_sub_backward_param_2,
	.param .u64 .ptr .align 1 scalar_sub_backward_param_3,
	.param .u64 .ptr .align 1 scalar_sub_backward_param_4
)
{
	.reg .pred 	%p<2>;
	.reg .b32 	%r<5>;
	.reg .b32 	%f<4>;
	.reg .b64 	%rd<10>;

	ld.param.u64 	%rd4, [scalar_sub_backward_param_1];
	ld.param.u64 	%rd2, [scalar_sub_backward_param_3];
	ld.param.u64 	%rd3, [scalar_sub_backward_param_4];
	mov.u32 	%r1, %ctaid.x;
	mov.u32 	%r2, %ntid.x;
	mov.u32 	%r3, %tid.x;
	mad.lo.s32 	%r4, %r1, %r2, %r3;
	cvt.u64.u32 	%rd1, %r4;
	setp.le.u64 	%p1, %rd4, %rd1;
	@%p1 bra 	$L__BB1_2;
	cvta.to.global.u64 	%rd5, %rd3;
	cvta.to.global.u64 	%rd6, %rd2;
	shl.b64 	%rd7, %rd1, 2;
	add.s64 	%rd8, %rd5, %rd7;
	ld.global.f32 	%f1, [%rd8];
	add.s64 	%rd9, %rd6, %rd7;
	ld.global.f32 	%f2, [%rd9];
	add.f32 	%f3, %f1, %f2;
	st.global.f32 	[%rd9], %f3;
$L__BB1_2:
	ret;

}


// ===== COMPILED SASS (sm_100) =====

	.target	sm_100

	.elftype	@"ET_EXEC"


//--------------------- .note.nv.tkinfo           --------------------------
	.section	.note.nv.tkinfo,"",@"SHT_NOTE"
	.sectionflags	@"SHF_NOTE_NV_TKINFO"
	.tkinfo
        /*0018*/ 	.word	0x00000002
        /*0030*/ 	.string	""
        /*0030*/ 	.string	"ptxas"
        /*0030*/ 	.string	"Cuda compilation tools, release 13.0, V13.0.88"
        /*0030*/ 	.string	"Build cuda_13.0.r13.0/compiler.36424714_0"
        /*0030*/ 	.string	"-arch sm_100 -m 64 "



//--------------------- .note.nv.cuinfo           --------------------------
	.section	.note.nv.cuinfo,"",@"SHT_NOTE"
	.sectionflags	@"SHF_NOTE_NV_CUINFO"
        /*0018*/ 	.short	0x0002
        /*001a*/ 	.short	0x0064
        /*001c*/ 	.short	0x0082
	.zero		2


//--------------------- .nv.info                  --------------------------
	.section	.nv.info,"",@"SHT_CUDA_INFO"
	.align	4


	//----- nvinfo : EIATTR_REGCOUNT
	.align		4
        /*0000*/ 	.byte	0x04, 0x2f
        /*0002*/ 	.short	(.L_1 - .L_0)
	.align		4
.L_0:
        /*0004*/ 	.word	index@(scalar_sub_forward)
        /*0008*/ 	.word	0x0000000a


	//----- nvinfo : EIATTR_FRAME_SIZE
	.align		4
.L_1:
        /*000c*/ 	.byte	0x04, 0x11
        /*000e*/ 	.short	(.L_3 - .L_2)
	.align		4
.L_2:
        /*0010*/ 	.word	index@(scalar_sub_forward)
        /*0014*/ 	.word	0x00000000


	//----- nvinfo : EIATTR_REGCOUNT
	.align		4
.L_3:
        /*0018*/ 	.byte	0x04, 0x2f
        /*001a*/ 	.short	(.L_5 - .L_4)
	.align		4
.L_4:
        /*001c*/ 	.word	index@(scalar_sub_backward)
        /*0020*/ 	.word	0x0000000a


	//----- nvinfo : EIATTR_FRAME_SIZE
	.align		4
.L_5:
        /*0024*/ 	.byte	0x04, 0x11
        /*0026*/ 	.short	(.L_7 - .L_6)
	.align		4
.L_6:
        /*0028*/ 	.word	index@(scalar_sub_backward)
        /*002c*/ 	.word	0x00000000


	//----- nvinfo : EIATTR_MIN_STACK_SIZE
	.align		4
.L_7:
        /*0030*/ 	.byte	0x04, 0x12
        /*0032*/ 	.short	(.L_9 - .L_8)
	.align		4
.L_8:
        /*0034*/ 	.word	index@(scalar_sub_backward)
        /*0038*/ 	.word	0x00000000


	//----- nvinfo : EIATTR_MIN_STACK_SIZE
	.align		4
.L_9:
        /*003c*/ 	.byte	0x04, 0x12
        /*003e*/ 	.short	(.L_11 - .L_10)
	.align		4
.L_10:
        /*0040*/ 	.word	index@(scalar_sub_forward)
        /*0044*/ 	.word	0x00000000
.L_11:


//--------------------- .nv.compat                --------------------------
	.section	.nv.compat,"",@"SHT_CUDA_COMPAT_INFO"
	.align	4
        /*0000*/ 	.byte	0x02, 0x09, 0x00, 0x00, 0x02, 0x02, 0x01, 0x00, 0x02, 0x05, 0x05, 0x00, 0x03, 0x07, 0x01, 0x01
        /*0010*/ 	.byte	0x02, 0x03, 0x00, 0x00, 0x02, 0x06, 0x01, 0x00, 0x04, 0x0b, 0x08, 0x00, 0x09, 0x00, 0x00, 0x00
        /*0020*/ 	.byte	0x00, 0x00, 0x00, 0x00


//--------------------- .nv.info.scalar_sub_backward --------------------------
	.section	.nv.info.scalar_sub_backward,"",@"SHT_CUDA_INFO"
	.sectionflags	@""
	.align	4


	//----- nvinfo : EIATTR_CUDA_API_VERSION
	.align		4
        /*0000*/ 	.byte	0x04, 0x37
        /*0002*/ 	.short	(.L_13 - .L_12)
.L_12:
        /*0004*/ 	.word	0x00000082


	//----- nvinfo : EIATTR_KPARAM_INFO
	.align		4
.L_13:
        /*0008*/ 	.byte	0x04, 0x17
        /*000a*/ 	.short	(.L_15 - .L_14)
.L_14:
        /*000c*/ 	.word	0x00000000
        /*0010*/ 	.short	0x0004
        /*0012*/ 	.short	0x0020
        /*0014*/ 	.byte	0x00, 0xf5, 0x21, 0x00


	//----- nvinfo : EIATTR_KPARAM_INFO
	.align		4
.L_15:
        /*0018*/ 	.byte	0x04, 0x17
        /*001a*/ 	.short	(.L_17 - .L_16)
.L_16:
        /*001c*/ 	.word	0x00000000
        /*0020*/ 	.short	0x0003
        /*0022*/ 	.short	0x0018
        /*0024*/ 	.byte	0x00, 0xf5, 0x21, 0x00


	//----- nvinfo : EIATTR_KPARAM_INFO
	.align		4
.L_17:
        /*0028*/ 	.byte	0x04, 0x17
        /*002a*/ 	.short	(.L_19 - .L_18)
.L_18:
        /*002c*/ 	.word	0x00000000
        /*0030*/ 	.short	0x0002
        /*0032*/ 	.short	0x0010
        /*0034*/ 	.byte	0x00, 0xf5, 0x21, 0x00


	//----- nvinfo : EIATTR_KPARAM_INFO
	.align		4
.L_19:
        /*0038*/ 	.byte	0x04, 0x17
        /*003a*/ 	.short	(.L_21 - .L_20)
.L_20:
        /*003c*/ 	.word	0x00000000
        /*0040*/ 	.short	0x0001
        /*0042*/ 	.short	0x0008
        /*0044*/ 	.byte	0x00, 0xf0, 0x21, 0x00


	//----- nvinfo : EIATTR_KPARAM_INFO
	.align		4
.L_21:
        /*0048*/ 	.byte	0x04, 0x17
        /*004a*/ 	.short	(.L_23 - .L_22)
.L_22:
        /*004c*/ 	.word	0x00000000
        /*0050*/ 	.short	0x0000
        /*0052*/ 	.short	0x0000
        /*0054*/ 	.byte	0x00, 0xf0, 0x11, 0x00


	//----- nvinfo : EIATTR_SPARSE_MMA_MASK
	.align		4
.L_23:
        /*0058*/ 	.byte	0x03, 0x50
        /*005a*/ 	.short	0x0000


	//----- nvinfo : EIATTR_MAXREG_COUNT
	.align		4
        /*005c*/ 	.byte	0x03, 0x1b
        /*005e*/ 	.short	0x00ff


	//----- nvinfo : EIATTR_MERCURY_ISA_VERSION
	.align		4
        /*0060*/ 	.byte	0x03, 0x5f
        /*0062*/ 	.short	0x0101


	//----- nvinfo : EIATTR_VRC_CTA_INIT_COUNT
	.align		4
        /*0064*/ 	.byte	0x02, 0x4a
	.zero		1
	.zero		1


	//----- nvinfo : EIATTR_EXIT_INSTR_OFFSETS
	.align		4
        /*0068*/ 	.byte	0x04, 0x1c
        /*006a*/ 	.short	(.L_25 - .L_24)


	//   ....[0]....
.L_24:
        /*006c*/ 	.word	0x00000080


	//   ....[1]....
        /*0070*/ 	.word	0x00000160


	//----- nvinfo : EIATTR_CBANK_PARAM_SIZE
	.align		4
.L_25:
        /*0074*/ 	.byte	0x03, 0x19
        /*0076*/ 	.short	0x0028


	//----- nvinfo : EIATTR_PARAM_CBANK
	.align		4
        /*0078*/ 	.byte	0x04, 0x0a
        /*007a*/ 	.short	(.L_27 - .L_26)
	.align		4
.L_26:
        /*007c*/ 	.word	index@(.nv.constant0.scalar_sub_backward)
        /*0080*/ 	.short	0x0380
        /*0082*/ 	.short	0x0028


	//----- nvinfo : EIATTR_SW_WAR
	.align		4
.L_27:
        /*0084*/ 	.byte	0x04, 0x36
        /*0086*/ 	.short	(.L_29 - .L_28)
.L_28:
        /*0088*/ 	.word	0x00000008
.L_29:


//--------------------- .nv.info.scalar_sub_forward --------------------------
	.section	.nv.info.scalar_sub_forward,"",@"SHT_CUDA_INFO"
	.sectionflags	@""
	.align	4


	//----- nvinfo : EIATTR_CUDA_API_VERSION
	.align		4
        /*0000*/ 	.byte	0x04, 0x37
        /*0002*/ 	.short	(.L_31 - .L_30)
.L_30:
        /*0004*/ 	.word	0x00000082


	//----- nvinfo : EIATTR_KPARAM_INFO
	.align		4
.L_31:
        /*0008*/ 	.byte	0x04, 0x17
        /*000a*/ 	.short	(.L_33 - .L_32)
.L_32:
        /*000c*/ 	.word	0x00000000
        /*0010*/ 	.short	0x0003
        /*0012*/ 	.short	0x0018
        /*0014*/ 	.byte	0x00, 0xf5, 0x21, 0x00


	//----- nvinfo : EIATTR_KPARAM_INFO
	.align		4
.L_33:
        /*0018*/ 	.byte	0x04, 0x17
        /*001a*/ 	.short	(.L_35 - .L_34)
.L_34:
        /*001c*/ 	.word	0x00000000
        /*0020*/ 	.short	0x0002
        /*0022*/ 	.short	0x0010
        /*0024*/ 	.byte	0x00, 0xf5, 0x21, 0x00


	//----- nvinfo : EIATTR_KPARAM_INFO
	.align		4
.L_35:
        /*0028*/ 	.byte	0x04, 0x17
        /*002a*/ 	.short	(.L_37 - .L_36)
.L_36:
        /*002c*/ 	.word	0x00000000
        /*0030*/ 	.short	0x0001
        /*0032*/ 	.short	0x0008
        /*0034*/ 	.byte	0x00, 0xf0, 0x21, 0x00


	//----- nvinfo : EIATTR_KPARAM_INFO
	.align		4
.L_37:
        /*0038*/ 	.byte	0x04, 0x17
        /*003a*/ 	.short	(.L_39 - .L_38)
.L_38:
        /*003c*/ 	.word	0x00000000
        /*0040*/ 	.short	0x0000
        /*0042*/ 	.short	0x0000
        /*0044*/ 	.byte	0x00, 0xf0, 0x11, 0x00


	//----- nvinfo : EIATTR_SPARSE_MMA_MASK
	.align		4
.L_39:
        /*0048*/ 	.byte	0x03, 0x50
        /*004a*/ 	.short	0x0000


	//----- nvinfo : EIATTR_MAXREG_COUNT
	.align		4
        /*004c*/ 	.byte	0x03, 0x1b
        /*004e*/ 	.short	0x00ff


	//----- nvinfo : EIATTR_MERCURY_ISA_VERSION
	.align		4
        /*0050*/ 	.byte	0x03, 0x5f
        /*0052*/ 	.short	0x0101


	//----- nvinfo : EIATTR_VRC_CTA_INIT_COUNT
	.align		4
        /*0054*/ 	.byte	0x02, 0x4a
	.zero		1
	.zero		1


	//----- nvinfo : EIATTR_EXIT_INSTR_OFFSETS
	.align		4
        /*0058*/ 	.byte	0x04, 0x1c
        /*005a*/ 	.short	(.L_41 - .L_40)


	//   ....[0]....
.L_40:
        /*005c*/ 	.word	0x00000080


	//   ....[1]....
        /*0060*/ 	.word	0x00000150


	//----- nvinfo : EIATTR_CBANK_PARAM_SIZE
	.align		4
.L_41:
        /*0064*/ 	.byte	0x03, 0x19
        /*0066*/ 	.short	0x0020


	//----- nvinfo : EIATTR_PARAM_CBANK
	.align		4
        /*0068*/ 	.byte	0x04, 0x0a
        /*006a*/ 	.short	(.L_43 - .L_42)
	.align		4
.L_42:
        /*006c*/ 	.word	index@(.nv.constant0.scalar_sub_forward)
        /*0070*/ 	.short	0x0380
        /*0072*/ 	.short	0x0020


	//----- nvinfo : EIATTR_SW_WAR
	.align		4
.L_43:
        /*0074*/ 	.byte	0x04, 0x36
        /*0076*/ 	.short	(.L_45 - .L_44)
.L_44:
        /*0078*/ 	.word	0x00000008
.L_45:


//--------------------- .nv.callgraph             --------------------------
	.section	.nv.callgraph,"",@"SHT_CUDA_CALLGRAPH"
	.align	4
	.sectionentsize	8
	.align		4
        /*0000*/ 	.word	0x00000000
	.align		4
        /*0004*/ 	.word	0xffffffff
	.align		4
        /*0008*/ 	.word	0x00000000
	.align		4
        /*000c*/ 	.word	0xfffffffe
	.align		4
        /*0010*/ 	.word	0x00000000
	.align		4
        /*0014*/ 	.word	0xfffffffd
	.align		4
        /*0018*/ 	.word	0x00000000
	.align		4
        /*001c*/ 	.word	0xfffffffc


//--------------------- .text.scalar_sub_backward --------------------------
	.section	.text.scalar_sub_backward,"ax",@progbits
	.align	128
        .global         scalar_sub_backward
        .type           scalar_sub_backward,@function
        .size           scalar_sub_backward,(.L_x_2 - scalar_sub_backward)
        .other          scalar_sub_backward,@"STO_CUDA_ENTRY STV_DEFAULT"
scalar_sub_backward:
.text.scalar_sub_backward:
[----:B------:R-:W-:Y:S01]  /*0000*/  LDC R1, c[0x0][0x37c] ;  /* 0x0000df00ff017b82 */ /* 0x000fe20000000800 */
[----:B------:R-:W0:Y:S07]  /*0010*/  S2R R3, SR_TID.X ;  /* 0x0000000000037919 */ /* 0x000e2e0000002100 */
[----:B------:R-:W0:Y:S01]  /*0020*/  S2UR UR4, SR_CTAID.X ;  /* 0x00000000000479c3 */ /* 0x000e220000002500 */
[----:B------:R-:W1:Y:S07]  /*0030*/  LDCU.64 UR6, c[0x0][0x388] ;  /* 0x00007100ff0677ac */ /* 0x000e6e0008000a00 */
[----:B------:R-:W0:Y:S02]  /*0040*/  LDC R0, c[0x0][0x360] ;  /* 0x0000d800ff007b82 */ /* 0x000e240000000800 */
[----:B0-----:R-:W-:-:S05]  /*0050*/  IMAD R0, R0, UR4, R3 ;  /* 0x0000000400007c24 */ /* 0x001fca000f8e0203 */
[----:B-1----:R-:W-:-:S04]  /*0060*/  ISETP.GE.U32.AND P0, PT, R0, UR6, PT ;  /* 0x0000000600007c0c */ /* 0x002fc8000bf06070 */
[----:B------:R-:W-:-:S13]  /*0070*/  ISETP.GE.U32.AND.EX P0, PT, RZ, UR7, PT, P0 ;  /* 0x00000007ff007c0c */ /* 0x000fda000bf06100 */
[----:B------:R-:W-:Y:S05]  /*0080*/  @P0 EXIT ;  /* 0x000000000000094d */ /* 0x000fea0003800000 */
[----:B------:R-:W0:Y:S01]  /*0090*/  LDCU.64 UR6, c[0x0][0x3a0] ;  /* 0x00007400ff0677ac */ /* 0x000e220008000a00 */
[----:B------:R-:W-:Y:S01]  /*00a0*/  IMAD.SHL.U32 R2, R0, 0x4, RZ ;  /* 0x0000000400027824 */ /* 0x000fe200078e00ff */
[----:B------:R-:W-:Y:S01]  /*00b0*/  SHF.R.U32.HI R0, RZ, 0x1e, R0 ;  /* 0x0000001eff007819 */ /* 0x000fe20000011600 */
[----:B------:R-:W1:Y:S01]  /*00c0*/  LDCU.64 UR8, c[0x0][0x398] ;  /* 0x00007300ff0877ac */ /* 0x000e620008000a00 */
[----:B------:R-:W2:Y:S02]  /*00d0*/  LDCU.64 UR4, c[0x0][0x358] ;  /* 0x00006b00ff0477ac */ /* 0x000ea40008000a00 */
[C---:B0-----:R-:W-:Y:S02]  /*00e0*/  IADD3 R4, P0, PT, R2.reuse, UR6, RZ ;  /* 0x0000000602047c10 */ /* 0x041fe4000ff1e0ff */
[----:B-1----:R-:W-:Y:S02]  /*00f0*/  IADD3 R2, P1, PT, R2, UR8, RZ ;  /* 0x0000000802027c10 */ /* 0x002fe4000ff3e0ff */
[----:B------:R-:W-:-:S02]  /*0100*/  IADD3.X R5, PT, PT, R0, UR7, RZ, P0, !PT ;  /* 0x0000000700057c10 */ /* 0x000fc400087fe4ff */
[----:B------:R-:W-:-:S03]  /*0110*/  IADD3.X R3, PT, PT, R0, UR9, RZ, P1, !PT ;  /* 0x0000000900037c10 */ /* 0x000fc60008ffe4ff */
[----:B--2---:R-:W2:Y:S04]  /*0120*/  LDG.E R4, desc[UR4][R4.64] ;  /* 0x0000000404047981 */ /* 0x004ea8000c1e1900 */
[----:B------:R-:W2:Y:S02]  /*0130*/  LDG.E R7, desc[UR4][R2.64] ;  /* 0x0000000402077981 */ /* 0x000ea4000c1e1900 */
[----:B--2---:R-:W-:-:S05]  /*0140*/  FADD R7, R4, R7 ;  /* 0x0000000704077221 */ /* 0x004fca0000000000 */
[----:B------:R-:W-:Y:S01]  /*0150*/  STG.E desc[UR4][R2.64], R7 ;  /* 0x0000000702007986 */ /* 0x000fe2000c101904 */
[----:B------:R-:W-:Y:S05]  /*0160*/  EXIT ;  /* 0x000000000000794d */ /* 0x000fea0003800000 */
.L_x_0:
[----:B------:R-:W-:-:S00]  /*0170*/  BRA `(.L_x_0) ;  /* 0xfffffffc00fc7947 */ /* 0x000fc0000383ffff */
[----:B------:R-:W-:-:S00]  /*0180*/  NOP ;  /* 0x0000000000007918 */ /* 0x000fc00000000000 */
[----:B------:R-:W-:-:S00]  /*0190*/  NOP ;  /* 0x0000000000007918 */ /* 0x000fc00000000000 */
[----:B------:R-:W-:-:S00]  /*01a0*/  NOP ;  /* 0x0000000000007918 */ /* 0x000fc00000000000 */
[----:B------:R-:W-:-:S00]  /*01b0*/  NOP ;  /* 0x0000000000007918 */ /* 0x000fc00000000000 */
[----:B------:R-:W-:-:S00]  /*01c0*/  NOP ;  /* 0x0000000000007918 */ /* 0x000fc00000000000 */
[----:B------:R-:W-:-:S00]  /*01d0*/  NOP ;  /* 0x0000000000007918 */ /* 0x000fc00000000000 */
[----:B------:R-:W-:-:S00]  /*01e0*/  NOP ;  /* 0x0000000000007918 */ /* 0x000fc00000000000 */
[----:B------:R-:W-:-:S00]  /*01f0*/  NOP ;  /* 0x0000000000007918 */ /* 0x000fc00000000000 */
.L_x_2:


//--------------------- .text.scalar_sub_forward  --------------------------
	.section	.text.scalar_sub_forward,"ax",@progbits
	.align	128
        .global         scalar_sub_forward
        .type           scalar_sub_forward,@function
        .size           scalar_sub_forward,(.L_x_3 - scalar_sub_forward)
        .other          scalar_sub_forward,@"STO_CUDA_ENTRY STV_DEFAULT"
scalar_sub_forward:
.text.scalar_sub_forward:
        /* <DEDUP_REMOVED lines=9> */
[----:B------:R-:W0:Y:S01]  /*0090*/  LDCU.128 UR8, c[0x0][0x390] ;  /* 0x00007200ff0877ac */ /* 0x000e220008000c00 */
[----:B------:R-:W-:Y:S01]  /*00a0*/  IMAD.SHL.U32 R4, R0, 0x4, RZ ;  /* 0x0000000400047824 */ /* 0x000fe200078e00ff */
[----:B------:R-:W-:Y:S01]  /*00b0*/  SHF.R.U32.HI R0, RZ, 0x1e, R0 ;  /* 0x0000001eff007819 */ /* 0x000fe20000011600 */
[----:B------:R-:W1:Y:S01]  /*00c0*/  LDCU.64 UR4, c[0x0][0x358] ;  /* 0x00006b00ff0477ac */ /* 0x000e620008000a00 */
[----:B------:R-:W2:Y:S02]  /*00d0*/  LDCU UR6, c[0x0][0x380] ;  /* 0x00007000ff0677ac */ /* 0x000ea40008000800 */
[----:B0-----:R-:W-:-:S04]  /*00e0*/  IADD3 R2, P0, PT, R4, UR8, RZ ;  /* 0x0000000804027c10 */ /* 0x001fc8000ff1e0ff */
[----:B------:R-:W-:-:S05]  /*00f0*/  IADD3.X R3, PT, PT, R0, UR9, RZ, P0, !PT ;  /* 0x0000000900037c10 */ /* 0x000fca00087fe4ff */
[----:B-1----:R-:W2:Y:S01]  /*0100*/  LDG.E R2, desc[UR4][R2.64] ;  /* 0x0000000402027981 */ /* 0x002ea2000c1e1900 */
[----:B------:R-:W-:-:S04]  /*0110*/  IADD3 R4, P0, PT, R4, UR10, RZ ;  /* 0x0000000a04047c10 */ /* 0x000fc8000ff1e0ff */
[----:B------:R-:W-:Y:S01]  /*0120*/  IADD3.X R5, PT, PT, R0, UR11, RZ, P0, !PT ;  /* 0x0000000b00057c10 */ /* 0x000fe200087fe4ff */
[----:B--2---:R-:W-:-:S05]  /*0130*/  FADD R7, R2, -UR6 ;  /* 0x8000000602077e21 */ /* 0x004fca0008000000 */
[----:B------:R-:W-:Y:S01]  /*0140*/  STG.E desc[UR4][R4.64], R7 ;  /* 0x0000000704007986 */ /* 0x000fe2000c101904 */
[----:B------:R-:W-:Y:S05]  /*0150*/  EXIT ;  /* 0x000000000000794d */ /* 0x000fea0003800000 */
.L_x_1:
        /* <DEDUP_REMOVED lines=10> */
.L_x_3:


//--------------------- .nv.shared.reserved.0     --------------------------
	.section	.nv.shared.reserved.0,"aw",@nobits
	.weak		__nv_reservedSMEM_offset_0_alias
	.size		__nv_reservedSMEM_offset_0_alias, 0, 64
	.other		__nv_reservedSMEM_offset_0_alias,@"STO_CUDA_RESERVED_SHARED STV_DEFAULT"
__nv_reservedSMEM_offset_0_alias:
	.zero		0
	.zero		64


//--------------------- .nv.constant0.scalar_sub_backward --------------------------
	.section	.nv.constant0.scalar_sub_backward,"a",@progbits
	.sectionflags	@""
	.align	4
.nv.constant0.scalar_sub_backward:
	.zero		936


//--------------------- .nv.constant0.scalar_sub_forward --------------------------
	.section	.nv.constant0.scalar_sub_forward,"a",@progbits
	.sectionflags	@""
	.align	4
.nv.constant0.scalar_sub_forward:
	.zero		928


//--------------------- SYMBOLS --------------------------

	.type		.nv.reservedSmem.offset0,@object
	.size		.nv.reservedSmem.offset0,0x4
